//
// Generated by NVIDIA NVVM Compiler
//
// Compiler Build ID: CL-36424714
// Cuda compilation tools, release 13.0, V13.0.88
// Based on NVVM 20.0.0
//

.version 9.0
.target sm_100
.address_size 64

	// .globl	_Z19__kernel_reduce_sumPfiS_
// _ZZ19__kernel_reduce_sumPfiS_E4data has been demoted

.visible .entry _Z19__kernel_reduce_sumPfiS_(
	.param .u64 .ptr .align 1 _Z19__kernel_reduce_sumPfiS__param_0,
	.param .u32 _Z19__kernel_reduce_sumPfiS__param_1,
	.param .u64 .ptr .align 1 _Z19__kernel_reduce_sumPfiS__param_2
)
{
	.reg .pred 	%p<7>;
	.reg .b32 	%r<23>;
	.reg .b32 	%f<13>;
	.reg .b64 	%rd<9>;
	// demoted variable
	.shared .align 4 .b8 _ZZ19__kernel_reduce_sumPfiS_E4data[1024];
	ld.param.u64 	%rd2, [_Z19__kernel_reduce_sumPfiS__param_0];
	ld.param.u32 	%r11, [_Z19__kernel_reduce_sumPfiS__param_1];
	ld.param.u64 	%rd3, [_Z19__kernel_reduce_sumPfiS__param_2];
	mov.u32 	%r1, %ctaid.x;
	shl.b32 	%r12, %r1, 8;
	mov.u32 	%r2, %tid.x;
	add.s32 	%r21, %r12, %r2;
	setp.ge.s32 	%p1, %r21, %r11;
	mov.f32 	%f12, 0f00000000;
	@%p1 bra 	$L__BB0_3;
	mov.u32 	%r13, %nctaid.x;
	shl.b32 	%r4, %r13, 8;
	cvta.to.global.u64 	%rd1, %rd2;
	mov.f32 	%f12, 0f00000000;
$L__BB0_2:
	mul.wide.s32 	%rd4, %r21, 4;
	add.s64 	%rd5, %rd1, %rd4;
	ld.global.f32 	%f6, [%rd5];
	add.f32 	%f12, %f12, %f6;
	add.s32 	%r21, %r21, %r4;
	setp.lt.s32 	%p2, %r21, %r11;
	@%p2 bra 	$L__BB0_2;
$L__BB0_3:
	shl.b32 	%r14, %r2, 2;
	mov.u32 	%r15, _ZZ19__kernel_reduce_sumPfiS_E4data;
	add.s32 	%r7, %r15, %r14;
	st.shared.f32 	[%r7], %f12;
	bar.sync 	0;
	mov.u32 	%r8, %ntid.x;
	setp.lt.u32 	%p3, %r8, 2;
	@%p3 bra 	$L__BB0_8;
	mov.b32 	%r22, 1;
$L__BB0_5:
	shl.b32 	%r10, %r22, 1;
	add.s32 	%r17, %r10, -1;
	and.b32  	%r18, %r17, %r2;
	setp.ne.s32 	%p4, %r18, 0;
	@%p4 bra 	$L__BB0_7;
	shl.b32 	%r19, %r22, 2;
	add.s32 	%r20, %r7, %r19;
	ld.shared.f32 	%f7, [%r20];
	ld.shared.f32 	%f8, [%r7];
	add.f32 	%f9, %f7, %f8;
	st.shared.f32 	[%r7], %f9;
$L__BB0_7:
	bar.sync 	0;
	setp.lt.u32 	%p5, %r10, %r8;
	mov.u32 	%r22, %r10;
	@%p5 bra 	$L__BB0_5;
$L__BB0_8:
	setp.ne.s32 	%p6, %r2, 0;
	@%p6 bra 	$L__BB0_10;
	ld.shared.f32 	%f10, [_ZZ19__kernel_reduce_sumPfiS_E4data];
	cvta.to.global.u64 	%rd6, %rd3;
	mul.wide.u32 	%rd7, %r1, 4;
	add.s64 	%rd8, %rd6, %rd7;
	st.global.f32 	[%rd8], %f10;
$L__BB0_10:
	ret;

}


// ===== COMPILED SASS (sm_100) =====

	.target	sm_100

	.elftype	@"ET_EXEC"


//--------------------- .note.nv.tkinfo           --------------------------
	.section	.note.nv.tkinfo,"",@"SHT_NOTE"
	.sectionflags	@"SHF_NOTE_NV_TKINFO"
	.tkinfo
        /*0018*/ 	.word	0x00000002
        /*0030*/ 	.string	""
        /*0030*/ 	.string	"ptxas"
        /*0030*/ 	.string	"Cuda compilation tools, release 13.0, V13.0.88"
        /*0030*/ 	.string	"Build cuda_13.0.r13.0/compiler.36424714_0"
        /*0030*/ 	.string	"-arch sm_100 -m 64 "



//--------------------- .note.nv.cuinfo           --------------------------
	.section	.note.nv.cuinfo,"",@"SHT_NOTE"
	.sectionflags	@"SHF_NOTE_NV_CUINFO"
        /*0018*/ 	.short	0x0002
        /*001a*/ 	.short	0x0064
        /*001c*/ 	.short	0x0082
	.zero		2


//--------------------- .nv.info                  --------------------------
	.section	.nv.info,"",@"SHT_CUDA_INFO"
	.align	4


	//----- nvinfo : EIATTR_REGCOUNT
	.align		4
        /*0000*/ 	.byte	0x04, 0x2f
        /*0002*/ 	.short	(.L_1 - .L_0)
	.align		4
.L_0:
        /*0004*/ 	.word	index@(_Z19__kernel_reduce_sumPfiS_)
        /*0008*/ 	.word	0x0000000c


	//----- nvinfo : EIATTR_FRAME_SIZE
	.align		4
.L_1:
        /*000c*/ 	.byte	0x04, 0x11
        /*000e*/ 	.short	(.L_3 - .L_2)
	.align		4
.L_2:
        /*0010*/ 	.word	index@(_Z19__kernel_reduce_sumPfiS_)
        /*0014*/ 	.word	0x00000000


	//----- nvinfo : EIATTR_MIN_STACK_SIZE
	.align		4
.L_3:
        /*0018*/ 	.byte	0x04, 0x12
        /*001a*/ 	.short	(.L_5 - .L_4)
	.align		4
.L_4:
        /*001c*/ 	.word	index@(_Z19__kernel_reduce_sumPfiS_)
        /*0020*/ 	.word	0x00000000
.L_5:


//--------------------- .nv.compat                --------------------------
	.section	.nv.compat,"",@"SHT_CUDA_COMPAT_INFO"
	.align	4
        /*0000*/ 	.byte	0x02, 0x09, 0x00, 0x00, 0x02, 0x02, 0x01, 0x00, 0x02, 0x05, 0x05, 0x00, 0x03, 0x07, 0x01, 0x01
        /*0010*/ 	.byte	0x02, 0x03, 0x00, 0x00, 0x02, 0x06, 0x01, 0x00, 0x04, 0x0b, 0x08, 0x00, 0x09, 0x00, 0x00, 0x00
        /*0020*/ 	.byte	0x00, 0x00, 0x00, 0x00


//--------------------- .nv.info._Z19__kernel_reduce_sumPfiS_ --------------------------
	.section	.nv.info._Z19__kernel_reduce_sumPfiS_,"",@"SHT_CUDA_INFO"
	.sectionflags	@""
	.align	4


	//----- nvinfo : EIATTR_CUDA_API_VERSION
	.align		4
        /*0000*/ 	.byte	0x04, 0x37
        /*0002*/ 	.short	(.L_7 - .L_6)
.L_6:
        /*0004*/ 	.word	0x00000082


	//----- nvinfo : EIATTR_KPARAM_INFO
	.align		4
.L_7:
        /*0008*/ 	.byte	0x04, 0x17
        /*000a*/ 	.short	(.L_9 - .L_8)
.L_8:
        /*000c*/ 	.word	0x00000000
        /*0010*/ 	.short	0x0002
        /*0012*/ 	.short	0x0010
        /*0014*/ 	.byte	0x00, 0xf5, 0x21, 0x00


	//----- nvinfo : EIATTR_KPARAM_INFO
	.align		4
.L_9:
        /*0018*/ 	.byte	0x04, 0x17
        /*001a*/ 	.short	(.L_11 - .L_10)
.L_10:
        /*001c*/ 	.word	0x00000000
        /*0020*/ 	.short	0x0001
        /*0022*/ 	.short	0x0008
        /*0024*/ 	.byte	0x00, 0xf0, 0x11, 0x00


	//----- nvinfo : EIATTR_KPARAM_INFO
	.align		4
.L_11:
        /*0028*/ 	.byte	0x04, 0x17
        /*002a*/ 	.short	(.L_13 - .L_12)
.L_12:
        /*002c*/ 	.word	0x00000000
        /*0030*/ 	.short	0x0000
        /*0032*/ 	.short	0x0000
        /*0034*/ 	.byte	0x00, 0xf5, 0x21, 0x00


	//----- nvinfo : EIATTR_SPARSE_MMA_MASK
	.align		4
.L_13:
        /*0038*/ 	.byte	0x03, 0x50
        /*003a*/ 	.short	0x0000


	//----- nvinfo : EIATTR_MAXREG_COUNT
	.align		4
        /*003c*/ 	.byte	0x03, 0x1b
        /*003e*/ 	.short	0x00ff


	//----- nvinfo : EIATTR_NUM_BARRIERS
	.align		4
        /*0040*/ 	.byte	0x02, 0x4c
        /*0042*/ 	.byte	0x01
	.zero		1


	//----- nvinfo : EIATTR_MERCURY_ISA_VERSION
	.align		4
        /*0044*/ 	.byte	0x03, 0x5f
        /*0046*/ 	.short	0x0101


	//----- nvinfo : EIATTR_VRC_CTA_INIT_COUNT
	.align		4
        /*0048*/ 	.byte	0x02, 0x4a
	.zero		1
	.zero		1


	//----- nvinfo : EIATTR_EXIT_INSTR_OFFSETS
	.align		4
        /*004c*/ 	.byte	0x04, 0x1c
        /*004e*/ 	.short	(.L_15 - .L_14)


	//   ....[0]....
.L_14:
        /*0050*/ 	.word	0x000002b0


	//   ....[1]....
        /*0054*/ 	.word	0x00000330


	//----- nvinfo : EIATTR_CRS_STACK_SIZE
	.align		4
.L_15:
        /*0058*/ 	.byte	0x04, 0x1e
        /*005a*/ 	.short	(.L_17 - .L_16)
.L_16:
        /*005c*/ 	.word	0x00000000


	//----- nvinfo : EIATTR_CBANK_PARAM_SIZE
	.align		4
.L_17:
        /*0060*/ 	.byte	0x03, 0x19
        /*0062*/ 	.short	0x0018


	//----- nvinfo : EIATTR_PARAM_CBANK
	.align		4
        /*0064*/ 	.byte	0x04, 0x0a
        /*0066*/ 	.short	(.L_19 - .L_18)
	.align		4
.L_18:
        /*0068*/ 	.word	index@(.nv.constant0._Z19__kernel_reduce_sumPfiS_)
        /*006c*/ 	.short	0x0380
        /*006e*/ 	.short	0x0018


	//----- nvinfo : EIATTR_SW_WAR
	.align		4
.L_19:
        /*0070*/ 	.byte	0x04, 0x36
        /*0072*/ 	.short	(.L_21 - .L_20)
.L_20:
        /*0074*/ 	.word	0x00000008
.L_21:


//--------------------- .nv.callgraph             --------------------------
	.section	.nv.callgraph,"",@"SHT_CUDA_CALLGRAPH"
	.align	4
	.sectionentsize	8
	.align		4
        /*0000*/ 	.word	0x00000000
	.align		4
        /*0004*/ 	.word	0xffffffff
	.align		4
        /*0008*/ 	.word	0x00000000
	.align		4
        /*000c*/ 	.word	0xfffffffe
	.align		4
        /*0010*/ 	.word	0x00000000
	.align		4
        /*0014*/ 	.word	0xfffffffd
	.align		4
        /*0018*/ 	.word	0x00000000
	.align		4
        /*001c*/ 	.word	0xfffffffc


//--------------------- .text._Z19__kernel_reduce_sumPfiS_ --------------------------
	.section	.text._Z19__kernel_reduce_sumPfiS_,"ax",@progbits
	.align	128
        .global         _Z19__kernel_reduce_sumPfiS_
        .type           _Z19__kernel_reduce_sumPfiS_,@function
        .size           _Z19__kernel_reduce_sumPfiS_,(.L_x_6 - _Z19__kernel_reduce_sumPfiS_)
        .other          _Z19__kernel_reduce_sumPfiS_,@"STO_CUDA_ENTRY STV_DEFAULT"
_Z19__kernel_reduce_sumPfiS_:
.text._Z19__kernel_reduce_sumPfiS_:
[----:B------:R-:W-:Y:S01]  /*0000*/  LDC R1, c[0x0][0x37c] ;  /* 0x0000df00ff017b82 */ /* 0x000fe20000000800 */
[----:B------:R-:W0:Y:S01]  /*0010*/  S2R R7, SR_CTAID.X ;  /* 0x0000000000077919 */ /* 0x000e220000002500 */
[----:B------:R-:W1:Y:S01]  /*0020*/  LDCU UR4, c[0x0][0x388] ;  /* 0x00007100ff0477ac */ /* 0x000e620008000800 */
[----:B------:R-:W-:Y:S01]  /*0030*/  BSSY.RECONVERGENT B0, `(.L_x_0) ;  /* 0x0000010000007945 */ /* 0x000fe20003800200 */
[----:B------:R-:W-:Y:S01]  /*0040*/  HFMA2 R6, -RZ, RZ, 0, 0 ;  /* 0x00000000ff067431 */ /* 0x000fe200000001ff */
[----:B------:R-:W0:Y:S01]  /*0050*/  S2R R8, SR_TID.X ;  /* 0x0000000000087919 */ /* 0x000e220000002100 */
[----:B------:R-:W2:Y:S01]  /*0060*/  LDCU.64 UR6, c[0x0][0x358] ;  /* 0x00006b00ff0677ac */ /* 0x000ea20008000a00 */
[----:B0-----:R-:W-:-:S05]  /*0070*/  IMAD R0, R7, 0x100, R8 ;  /* 0x0000010007007824 */ /* 0x001fca00078e0208 */
[----:B-1----:R-:W-:-:S13]  /*0080*/  ISETP.GE.AND P0, PT, R0, UR4, PT ;  /* 0x0000000400007c0c */ /* 0x002fda000bf06270 */
[----:B--2---:R-:W-:Y:S05]  /*0090*/  @P0 BRA `(.L_x_1) ;  /* 0x0000000000240947 */ /* 0x004fea0003800000 */
[----:B------:R-:W0:Y:S01]  /*00a0*/  LDC R9, c[0x0][0x370] ;  /* 0x0000dc00ff097b82 */ /* 0x000e220000000800 */
[----:B------:R-:W-:-:S07]  /*00b0*/  IMAD.MOV.U32 R6, RZ, RZ, RZ ;  /* 0x000000ffff067224 */ /* 0x000fce00078e00ff */
[----:B------:R-:W1:Y:S02]  /*00c0*/  LDC.64 R4, c[0x0][0x380] ;  /* 0x0000e000ff047b82 */ /* 0x000e640000000a00 */
.L_x_2:
[----:B-1----:R-:W-:-:S06]  /*00d0*/  IMAD.WIDE R2, R0, 0x4, R4 ;  /* 0x0000000400027825 */ /* 0x002fcc00078e0204 */
[----:B------:R-:W2:Y:S01]  /*00e0*/  LDG.E R3, desc[UR6][R2.64] ;  /* 0x0000000602037981 */ /* 0x000ea2000c1e1900 */
[----:B0-----:R-:W-:-:S04]  /*00f0*/  LEA R0, R9, R0, 0x8 ;  /* 0x0000000009007211 */ /* 0x001fc800078e40ff */
[----:B------:R-:W-:Y:S01]  /*0100*/  ISETP.GE.AND P0, PT, R0, UR4, PT ;  /* 0x0000000400007c0c */ /* 0x000fe2000bf06270 */
[----:B--2---:R-:W-:-:S12]  /*0110*/  FADD R6, R3, R6 ;  /* 0x0000000603067221 */ /* 0x004fd80000000000 */
[----:B------:R-:W-:Y:S05]  /*0120*/  @!P0 BRA `(.L_x_2) ;  /* 0xfffffffc00e88947 */ /* 0x000fea000383ffff */
.L_x_1:
[----:B------:R-:W-:Y:S05]  /*0130*/  BSYNC.RECONVERGENT B0 ;  /* 0x0000000000007941 */ /* 0x000fea0003800200 */
.L_x_0:
[----:B------:R-:W0:Y:S01]  /*0140*/  S2UR UR5, SR_CgaCtaId ;  /* 0x00000000000579c3 */ /* 0x000e220000008800 */
[----:B------:R-:W-:Y:S01]  /*0150*/  UMOV UR4, 0x400 ;  /* 0x0000040000047882 */ /* 0x000fe20000000000 */
[----:B------:R-:W1:Y:S01]  /*0160*/  LDCU UR8, c[0x0][0x360] ;  /* 0x00006c00ff0877ac */ /* 0x000e620008000800 */
[----:B------:R-:W-:Y:S01]  /*0170*/  ISETP.NE.AND P0, PT, R8, RZ, PT ;  /* 0x000000ff0800720c */ /* 0x000fe20003f05270 */
[----:B-1----:R-:W-:Y:S02]  /*0180*/  UISETP.GE.U32.AND UP0, UPT, UR8, 0x2, UPT ;  /* 0x000000020800788c */ /* 0x002fe4000bf06070 */
[----:B0-----:R-:W-:-:S06]  /*0190*/  ULEA UR4, UR5, UR4, 0x18 ;  /* 0x0000000405047291 */ /* 0x001fcc000f8ec0ff */
[----:B------:R-:W-:-:S05]  /*01a0*/  LEA R3, R8, UR4, 0x2 ;  /* 0x0000000408037c11 */ /* 0x000fca000f8e10ff */
[----:B------:R0:W-:Y:S01]  /*01b0*/  STS [R3], R6 ;  /* 0x0000000603007388 */ /* 0x0001e20000000800 */
[----:B------:R-:W-:Y:S06]  /*01c0*/  BAR.SYNC.DEFER_BLOCKING 0x0 ;  /* 0x0000000000007b1d */ /* 0x000fec0000010000 */
[----:B------:R-:W-:Y:S05]  /*01d0*/  BRA.U !UP0, `(.L_x_3) ;  /* 0x0000000108347547 */ /* 0x000fea000b800000 */
[----:B------:R-:W-:-:S07]  /*01e0*/  IMAD.MOV.U32 R0, RZ, RZ, 0x1 ;  /* 0x00000001ff007424 */ /* 0x000fce00078e00ff */
.L_x_4:
[----:B0-----:R-:W-:-:S05]  /*01f0*/  SHF.L.U32 R6, R0, 0x1, RZ ;  /* 0x0000000100067819 */ /* 0x001fca00000006ff */
[----:B------:R-:W-:-:S05]  /*0200*/  VIADD R2, R6, 0xffffffff ;  /* 0xffffffff06027836 */ /* 0x000fca0000000000 */
[----:B------:R-:W-:-:S13]  /*0210*/  LOP3.LUT P1, RZ, R2, R8, RZ, 0xc0, !PT ;  /* 0x0000000802ff7212 */ /* 0x000fda000782c0ff */
[----:B------:R-:W-:Y:S01]  /*0220*/  @!P1 LEA R2, R0, R3, 0x2 ;  /* 0x0000000300029211 */ /* 0x000fe200078e10ff */
[----:B------:R-:W-:Y:S01]  /*0230*/  @!P1 LDS R5, [R3] ;  /* 0x0000000003059984 */ /* 0x000fe20000000800 */
[----:B------:R-:W-:-:S04]  /*0240*/  IMAD.MOV.U32 R0, RZ, RZ, R6 ;  /* 0x000000ffff007224 */ /* 0x000fc800078e0006 */
[----:B------:R-:W0:Y:S02]  /*0250*/  @!P1 LDS R2, [R2] ;  /* 0x0000000002029984 */ /* 0x000e240000000800 */
[----:B0-----:R-:W-:-:S05]  /*0260*/  @!P1 FADD R4, R2, R5 ;  /* 0x0000000502049221 */ /* 0x001fca0000000000 */
[----:B------:R1:W-:Y:S01]  /*0270*/  @!P1 STS [R3], R4 ;  /* 0x0000000403009388 */ /* 0x0003e20000000800 */
[----:B------:R-:W-:Y:S01]  /*0280*/  BAR.SYNC.DEFER_BLOCKING 0x0 ;  /* 0x0000000000007b1d */ /* 0x000fe20000010000 */
[----:B------:R-:W-:-:S13]  /*0290*/  ISETP.GE.U32.AND P1, PT, R6, UR8, PT ;  /* 0x0000000806007c0c */ /* 0x000fda000bf26070 */
[----:B-1----:R-:W-:Y:S05]  /*02a0*/  @!P1 BRA `(.L_x_4) ;  /* 0xfffffffc00d09947 */ /* 0x002fea000383ffff */
.L_x_3:
[----:B------:R-:W-:Y:S05]  /*02b0*/  @P0 EXIT ;  /* 0x000000000000094d */ /* 0x000fea0003800000 */
[----:B------:R-:W1:Y:S01]  /*02c0*/  S2UR UR5, SR_CgaCtaId ;  /* 0x00000000000579c3 */ /* 0x000e620000008800 */
[----:B------:R-:W-:-:S07]  /*02d0*/  UMOV UR4, 0x400 ;  /* 0x0000040000047882 */ /* 0x000fce0000000000 */
[----:B0-----:R-:W0:Y:S01]  /*02e0*/  LDC.64 R2, c[0x0][0x390] ;  /* 0x0000e400ff027b82 */ /* 0x001e220000000a00 */
[----:B-1----:R-:W-:Y:S01]  /*02f0*/  ULEA UR4, UR5, UR4, 0x18 ;  /* 0x0000000405047291 */ /* 0x002fe2000f8ec0ff */
[----:B0-----:R-:W-:-:S08]  /*0300*/  IMAD.WIDE.U32 R2, R7, 0x4, R2 ;  /* 0x0000000407027825 */ /* 0x001fd000078e0002 */
[----:B------:R-:W0:Y:S04]  /*0310*/  LDS R5, [UR4] ;  /* 0x00000004ff057984 */ /* 0x000e280008000800 */
[----:B0-----:R-:W-:Y:S01]  /*0320*/  STG.E desc[UR6][R2.64], R5 ;  /* 0x0000000502007986 */ /* 0x001fe2000c101906 */
[----:B------:R-:W-:Y:S05]  /*0330*/  EXIT ;  /* 0x000000000000794d */ /* 0x000fea0003800000 */
.L_x_5:
[----:B------:R-:W-:-:S00]  /*0340*/  BRA `(.L_x_5) ;  /* 0xfffffffc00fc7947 */ /* 0x000fc0000383ffff */
[----:B------:R-:W-:-:S00]  /*0350*/  NOP ;  /* 0x0000000000007918 */ /* 0x000fc00000000000 */
        /* <DEDUP_REMOVED lines=10> */
.L_x_6:


//--------------------- .nv.shared._Z19__kernel_reduce_sumPfiS_ --------------------------
	.section	.nv.shared._Z19__kernel_reduce_sumPfiS_,"aw",@nobits
	.sectionflags	@""
	.align	4
.nv.shared._Z19__kernel_reduce_sumPfiS_:
	.zero		2048


//--------------------- .nv.shared.reserved.0     --------------------------
	.section	.nv.shared.reserved.0,"aw",@nobits
	.weak		__nv_reservedSMEM_offset_0_alias
	.size		__nv_reservedSMEM_offset_0_alias, 0, 64
	.other		__nv_reservedSMEM_offset_0_alias,@"STO_CUDA_RESERVED_SHARED STV_DEFAULT"
__nv_reservedSMEM_offset_0_alias:
	.zero		0
	.zero		64


//--------------------- .nv.constant0._Z19__kernel_reduce_sumPfiS_ --------------------------
	.section	.nv.constant0._Z19__kernel_reduce_sumPfiS_,"a",@progbits
	.sectionflags	@""
	.align	4
.nv.constant0._Z19__kernel_reduce_sumPfiS_:
	.zero		920


//--------------------- SYMBOLS --------------------------

	.type		.nv.reservedSmem.offset0,@object
	.size		.nv.reservedSmem.offset0,0x4
	.type		.nv.reservedSmem.cap,@object
	.size		.nv.reservedSmem.cap,0x4
